//
// Generated by NVIDIA NVVM Compiler
//
// Compiler Build ID: CL-36424714
// Cuda compilation tools, release 13.0, V13.0.88
// Based on NVVM 20.0.0
//

.version 9.0
.target sm_100
.address_size 64

	// .globl	_ZN3cub18CUB_300001_SM_10006detail11EmptyKernelIvEEvv
.global .align 1 .b8 _ZN40_INTERNAL_01d640a1_4_k_cu_ccb5577b_432484cuda3std3__45__cpo5beginE[1];
.global .align 1 .b8 _ZN40_INTERNAL_01d640a1_4_k_cu_ccb5577b_432484cuda3std3__45__cpo3endE[1];
.global .align 1 .b8 _ZN40_INTERNAL_01d640a1_4_k_cu_ccb5577b_432484cuda3std3__45__cpo6cbeginE[1];
.global .align 1 .b8 _ZN40_INTERNAL_01d640a1_4_k_cu_ccb5577b_432484cuda3std3__45__cpo4cendE[1];
.global .align 1 .b8 _ZN40_INTERNAL_01d640a1_4_k_cu_ccb5577b_432484cuda3std3__45__cpo6rbeginE[1];
.global .align 1 .b8 _ZN40_INTERNAL_01d640a1_4_k_cu_ccb5577b_432484cuda3std3__45__cpo4rendE[1];
.global .align 1 .b8 _ZN40_INTERNAL_01d640a1_4_k_cu_ccb5577b_432484cuda3std3__45__cpo7crbeginE[1];
.global .align 1 .b8 _ZN40_INTERNAL_01d640a1_4_k_cu_ccb5577b_432484cuda3std3__45__cpo5crendE[1];
.global .align 1 .b8 _ZN40_INTERNAL_01d640a1_4_k_cu_ccb5577b_432484cuda3std3__442_GLOBAL__N__01d640a1_4_k_cu_ccb5577b_432486ignoreE[1];
.global .align 1 .b8 _ZN40_INTERNAL_01d640a1_4_k_cu_ccb5577b_432484cuda3std3__419piecewise_constructE[1];
.global .align 1 .b8 _ZN40_INTERNAL_01d640a1_4_k_cu_ccb5577b_432484cuda3std3__48in_placeE[1];
.global .align 1 .b8 _ZN40_INTERNAL_01d640a1_4_k_cu_ccb5577b_432484cuda3std3__420unreachable_sentinelE[1];
.global .align 1 .b8 _ZN40_INTERNAL_01d640a1_4_k_cu_ccb5577b_432484cuda3std3__47nulloptE[1];
.global .align 1 .b8 _ZN40_INTERNAL_01d640a1_4_k_cu_ccb5577b_432484cuda3std3__48unexpectE[1];
.global .align 1 .b8 _ZN40_INTERNAL_01d640a1_4_k_cu_ccb5577b_432484cuda3std6ranges3__45__cpo4swapE[1];
.global .align 1 .b8 _ZN40_INTERNAL_01d640a1_4_k_cu_ccb5577b_432484cuda3std6ranges3__45__cpo9iter_moveE[1];
.global .align 1 .b8 _ZN40_INTERNAL_01d640a1_4_k_cu_ccb5577b_432484cuda3std6ranges3__45__cpo5beginE[1];
.global .align 1 .b8 _ZN40_INTERNAL_01d640a1_4_k_cu_ccb5577b_432484cuda3std6ranges3__45__cpo3endE[1];
.global .align 1 .b8 _ZN40_INTERNAL_01d640a1_4_k_cu_ccb5577b_432484cuda3std6ranges3__45__cpo6cbeginE[1];
.global .align 1 .b8 _ZN40_INTERNAL_01d640a1_4_k_cu_ccb5577b_432484cuda3std6ranges3__45__cpo4cendE[1];
.global .align 1 .b8 _ZN40_INTERNAL_01d640a1_4_k_cu_ccb5577b_432484cuda3std6ranges3__45__cpo7advanceE[1];
.global .align 1 .b8 _ZN40_INTERNAL_01d640a1_4_k_cu_ccb5577b_432484cuda3std6ranges3__45__cpo9iter_swapE[1];
.global .align 1 .b8 _ZN40_INTERNAL_01d640a1_4_k_cu_ccb5577b_432484cuda3std6ranges3__45__cpo4nextE[1];
.global .align 1 .b8 _ZN40_INTERNAL_01d640a1_4_k_cu_ccb5577b_432484cuda3std6ranges3__45__cpo4prevE[1];
.global .align 1 .b8 _ZN40_INTERNAL_01d640a1_4_k_cu_ccb5577b_432484cuda3std6ranges3__45__cpo4dataE[1];
.global .align 1 .b8 _ZN40_INTERNAL_01d640a1_4_k_cu_ccb5577b_432484cuda3std6ranges3__45__cpo5cdataE[1];
.global .align 1 .b8 _ZN40_INTERNAL_01d640a1_4_k_cu_ccb5577b_432484cuda3std6ranges3__45__cpo4sizeE[1];
.global .align 1 .b8 _ZN40_INTERNAL_01d640a1_4_k_cu_ccb5577b_432484cuda3std6ranges3__45__cpo5ssizeE[1];
.global .align 1 .b8 _ZN40_INTERNAL_01d640a1_4_k_cu_ccb5577b_432484cuda3std6ranges3__45__cpo8distanceE[1];
.global .align 1 .b8 _ZN40_INTERNAL_01d640a1_4_k_cu_ccb5577b_432486thrust24THRUST_300001_SM_1000_NS8cuda_cub3parE[1];
.global .align 1 .b8 _ZN40_INTERNAL_01d640a1_4_k_cu_ccb5577b_432486thrust24THRUST_300001_SM_1000_NS8cuda_cub10par_nosyncE[1];
.global .align 1 .b8 _ZN40_INTERNAL_01d640a1_4_k_cu_ccb5577b_432486thrust24THRUST_300001_SM_1000_NS6system6detail10sequential3seqE[1];
.global .align 1 .b8 _ZN40_INTERNAL_01d640a1_4_k_cu_ccb5577b_432486thrust24THRUST_300001_SM_1000_NS12placeholders2_1E[1];
.global .align 1 .b8 _ZN40_INTERNAL_01d640a1_4_k_cu_ccb5577b_432486thrust24THRUST_300001_SM_1000_NS12placeholders2_2E[1];
.global .align 1 .b8 _ZN40_INTERNAL_01d640a1_4_k_cu_ccb5577b_432486thrust24THRUST_300001_SM_1000_NS12placeholders2_3E[1];
.global .align 1 .b8 _ZN40_INTERNAL_01d640a1_4_k_cu_ccb5577b_432486thrust24THRUST_300001_SM_1000_NS12placeholders2_4E[1];
.global .align 1 .b8 _ZN40_INTERNAL_01d640a1_4_k_cu_ccb5577b_432486thrust24THRUST_300001_SM_1000_NS12placeholders2_5E[1];
.global .align 1 .b8 _ZN40_INTERNAL_01d640a1_4_k_cu_ccb5577b_432486thrust24THRUST_300001_SM_1000_NS12placeholders2_6E[1];
.global .align 1 .b8 _ZN40_INTERNAL_01d640a1_4_k_cu_ccb5577b_432486thrust24THRUST_300001_SM_1000_NS12placeholders2_7E[1];
.global .align 1 .b8 _ZN40_INTERNAL_01d640a1_4_k_cu_ccb5577b_432486thrust24THRUST_300001_SM_1000_NS12placeholders2_8E[1];
.global .align 1 .b8 _ZN40_INTERNAL_01d640a1_4_k_cu_ccb5577b_432486thrust24THRUST_300001_SM_1000_NS12placeholders2_9E[1];
.global .align 1 .b8 _ZN40_INTERNAL_01d640a1_4_k_cu_ccb5577b_432486thrust24THRUST_300001_SM_1000_NS12placeholders3_10E[1];
.global .align 1 .b8 _ZN40_INTERNAL_01d640a1_4_k_cu_ccb5577b_432486thrust24THRUST_300001_SM_1000_NS3seqE[1];

.visible .entry _ZN3cub18CUB_300001_SM_10006detail11EmptyKernelIvEEvv()
{


	ret;

}


// ===== COMPILED SASS (sm_100) =====

	.target	sm_100

	.elftype	@"ET_EXEC"


//--------------------- .note.nv.tkinfo           --------------------------
	.section	.note.nv.tkinfo,"",@"SHT_NOTE"
	.sectionflags	@"SHF_NOTE_NV_TKINFO"
	.tkinfo
        /*0018*/ 	.word	0x00000002
        /*0030*/ 	.string	""
        /*0030*/ 	.string	"ptxas"
        /*0030*/ 	.string	"Cuda compilation tools, release 13.0, V13.0.88"
        /*0030*/ 	.string	"Build cuda_13.0.r13.0/compiler.36424714_0"
        /*0030*/ 	.string	"-arch sm_100 -m 64 "



//--------------------- .note.nv.cuinfo           --------------------------
	.section	.note.nv.cuinfo,"",@"SHT_NOTE"
	.sectionflags	@"SHF_NOTE_NV_CUINFO"
        /*0018*/ 	.short	0x0002
        /*001a*/ 	.short	0x0064
        /*001c*/ 	.short	0x0082
	.zero		2


//--------------------- .nv.info                  --------------------------
	.section	.nv.info,"",@"SHT_CUDA_INFO"
	.align	4


	//----- nvinfo : EIATTR_REGCOUNT
	.align		4
        /*0000*/ 	.byte	0x04, 0x2f
        /*0002*/ 	.short	(.L_44 - .L_43)
	.align		4
.L_43:
        /*0004*/ 	.word	index@(_ZN3cub18CUB_300001_SM_10006detail11EmptyKernelIvEEvv)
        /*0008*/ 	.word	0x00000004


	//----- nvinfo : EIATTR_FRAME_SIZE
	.align		4
.L_44:
        /*000c*/ 	.byte	0x04, 0x11
        /*000e*/ 	.short	(.L_46 - .L_45)
	.align		4
.L_45:
        /*0010*/ 	.word	index@(_ZN3cub18CUB_300001_SM_10006detail11EmptyKernelIvEEvv)
        /*0014*/ 	.word	0x00000000


	//----- nvinfo : EIATTR_MIN_STACK_SIZE
	.align		4
.L_46:
        /*0018*/ 	.byte	0x04, 0x12
        /*001a*/ 	.short	(.L_48 - .L_47)
	.align		4
.L_47:
        /*001c*/ 	.word	index@(_ZN3cub18CUB_300001_SM_10006detail11EmptyKernelIvEEvv)
        /*0020*/ 	.word	0x00000000
.L_48:


//--------------------- .nv.compat                --------------------------
	.section	.nv.compat,"",@"SHT_CUDA_COMPAT_INFO"
	.align	4
        /*0000*/ 	.byte	0x02, 0x09, 0x00, 0x00, 0x02, 0x02, 0x01, 0x00, 0x02, 0x05, 0x05, 0x00, 0x03, 0x07, 0x01, 0x01
        /*0010*/ 	.byte	0x02, 0x03, 0x00, 0x00, 0x02, 0x06, 0x01, 0x00, 0x04, 0x0b, 0x08, 0x00, 0x09, 0x00, 0x00, 0x00
        /*0020*/ 	.byte	0x00, 0x00, 0x00, 0x00


//--------------------- .nv.info._ZN3cub18CUB_300001_SM_10006detail11EmptyKernelIvEEvv --------------------------
	.section	.nv.info._ZN3cub18CUB_300001_SM_10006detail11EmptyKernelIvEEvv,"",@"SHT_CUDA_INFO"
	.sectionflags	@""
	.align	4


	//----- nvinfo : EIATTR_CUDA_API_VERSION
	.align		4
        /*0000*/ 	.byte	0x04, 0x37
        /*0002*/ 	.short	(.L_50 - .L_49)
.L_49:
        /*0004*/ 	.word	0x00000082


	//----- nvinfo : EIATTR_SPARSE_MMA_MASK
	.align		4
.L_50:
        /*0008*/ 	.byte	0x03, 0x50
        /*000a*/ 	.short	0x0000


	//----- nvinfo : EIATTR_MAXREG_COUNT
	.align		4
        /*000c*/ 	.byte	0x03, 0x1b
        /*000e*/ 	.short	0x00ff


	//----- nvinfo : EIATTR_MERCURY_ISA_VERSION
	.align		4
        /*0010*/ 	.byte	0x03, 0x5f
        /*0012*/ 	.short	0x0101


	//----- nvinfo : EIATTR_VRC_CTA_INIT_COUNT
	.align		4
        /*0014*/ 	.byte	0x02, 0x4a
	.zero		1
	.zero		1


	//----- nvinfo : EIATTR_EXIT_INSTR_OFFSETS
	.align		4
        /*0018*/ 	.byte	0x04, 0x1c
        /*001a*/ 	.short	(.L_52 - .L_51)


	//   ....[0]....
.L_51:
        /*001c*/ 	.word	0x00000010


	//----- nvinfo : EIATTR_SW_WAR
	.align		4
.L_52:
        /*0020*/ 	.byte	0x04, 0x36
        /*0022*/ 	.short	(.L_54 - .L_53)
.L_53:
        /*0024*/ 	.word	0x00000008
.L_54:


//--------------------- .nv.callgraph             --------------------------
	.section	.nv.callgraph,"",@"SHT_CUDA_CALLGRAPH"
	.align	4
	.sectionentsize	8
	.align		4
        /*0000*/ 	.word	0x00000000
	.align		4
        /*0004*/ 	.word	0xffffffff
	.align		4
        /*0008*/ 	.word	0x00000000
	.align		4
        /*000c*/ 	.word	0xfffffffe
	.align		4
        /*0010*/ 	.word	0x00000000
	.align		4
        /*0014*/ 	.word	0xfffffffd
	.align		4
        /*0018*/ 	.word	0x00000000
	.align		4
        /*001c*/ 	.word	0xfffffffc


//--------------------- .nv.constant4             --------------------------
	.section	.nv.constant4,"a",@progbits
	.align	8
	.align		8
.nv.constant4:
        /*0000*/ 	.dword	_ZN40_INTERNAL_01d640a1_4_k_cu_ccb5577b_434824cuda3std3__45__cpo5beginE
	.align		8
        /*0008*/ 	.dword	_ZN40_INTERNAL_01d640a1_4_k_cu_ccb5577b_434824cuda3std3__45__cpo3endE
	.align		8
        /*0010*/ 	.dword	_ZN40_INTERNAL_01d640a1_4_k_cu_ccb5577b_434824cuda3std3__45__cpo6cbeginE
	.align		8
        /*0018*/ 	.dword	_ZN40_INTERNAL_01d640a1_4_k_cu_ccb5577b_434824cuda3std3__45__cpo4cendE
	.align		8
        /*0020*/ 	.dword	_ZN40_INTERNAL_01d640a1_4_k_cu_ccb5577b_434824cuda3std3__45__cpo6rbeginE
	.align		8
        /*0028*/ 	.dword	_ZN40_INTERNAL_01d640a1_4_k_cu_ccb5577b_434824cuda3std3__45__cpo4rendE
	.align		8
        /*0030*/ 	.dword	_ZN40_INTERNAL_01d640a1_4_k_cu_ccb5577b_434824cuda3std3__45__cpo7crbeginE
	.align		8
        /*0038*/ 	.dword	_ZN40_INTERNAL_01d640a1_4_k_cu_ccb5577b_434824cuda3std3__45__cpo5crendE
	.align		8
        /*0040*/ 	.dword	_ZN40_INTERNAL_01d640a1_4_k_cu_ccb5577b_434824cuda3std3__442_GLOBAL__N__01d640a1_4_k_cu_ccb5577b_434826ignoreE
	.align		8
        /*0048*/ 	.dword	_ZN40_INTERNAL_01d640a1_4_k_cu_ccb5577b_434824cuda3std3__419piecewise_constructE
	.align		8
        /*0050*/ 	.dword	_ZN40_INTERNAL_01d640a1_4_k_cu_ccb5577b_434824cuda3std3__48in_placeE
	.align		8
        /*0058*/ 	.dword	_ZN40_INTERNAL_01d640a1_4_k_cu_ccb5577b_434824cuda3std3__420unreachable_sentinelE
	.align		8
        /*0060*/ 	.dword	_ZN40_INTERNAL_01d640a1_4_k_cu_ccb5577b_434824cuda3std3__47nulloptE
	.align		8
        /*0068*/ 	.dword	_ZN40_INTERNAL_01d640a1_4_k_cu_ccb5577b_434824cuda3std3__48unexpectE
	.align		8
        /*0070*/ 	.dword	_ZN40_INTERNAL_01d640a1_4_k_cu_ccb5577b_434824cuda3std6ranges3__45__cpo4swapE
	.align		8
        /*0078*/ 	.dword	_ZN40_INTERNAL_01d640a1_4_k_cu_ccb5577b_434824cuda3std6ranges3__45__cpo9iter_moveE
	.align		8
        /*0080*/ 	.dword	_ZN40_INTERNAL_01d640a1_4_k_cu_ccb5577b_434824cuda3std6ranges3__45__cpo5beginE
	.align		8
        /*0088*/ 	.dword	_ZN40_INTERNAL_01d640a1_4_k_cu_ccb5577b_434824cuda3std6ranges3__45__cpo3endE
	.align		8
        /*0090*/ 	.dword	_ZN40_INTERNAL_01d640a1_4_k_cu_ccb5577b_434824cuda3std6ranges3__45__cpo6cbeginE
	.align		8
        /*0098*/ 	.dword	_ZN40_INTERNAL_01d640a1_4_k_cu_ccb5577b_434824cuda3std6ranges3__45__cpo4cendE
	.align		8
        /*00a0*/ 	.dword	_ZN40_INTERNAL_01d640a1_4_k_cu_ccb5577b_434824cuda3std6ranges3__45__cpo7advanceE
	.align		8
        /*00a8*/ 	.dword	_ZN40_INTERNAL_01d640a1_4_k_cu_ccb5577b_434824cuda3std6ranges3__45__cpo9iter_swapE
	.align		8
        /*00b0*/ 	.dword	_ZN40_INTERNAL_01d640a1_4_k_cu_ccb5577b_434824cuda3std6ranges3__45__cpo4nextE
	.align		8
        /*00b8*/ 	.dword	_ZN40_INTERNAL_01d640a1_4_k_cu_ccb5577b_434824cuda3std6ranges3__45__cpo4prevE
	.align		8
        /*00c0*/ 	.dword	_ZN40_INTERNAL_01d640a1_4_k_cu_ccb5577b_434824cuda3std6ranges3__45__cpo4dataE
	.align		8
        /*00c8*/ 	.dword	_ZN40_INTERNAL_01d640a1_4_k_cu_ccb5577b_434824cuda3std6ranges3__45__cpo5cdataE
	.align		8
        /*00d0*/ 	.dword	_ZN40_INTERNAL_01d640a1_4_k_cu_ccb5577b_434824cuda3std6ranges3__45__cpo4sizeE
	.align		8
        /*00d8*/ 	.dword	_ZN40_INTERNAL_01d640a1_4_k_cu_ccb5577b_434824cuda3std6ranges3__45__cpo5ssizeE
	.align		8
        /*00e0*/ 	.dword	_ZN40_INTERNAL_01d640a1_4_k_cu_ccb5577b_434824cuda3std6ranges3__45__cpo8distanceE
	.align		8
        /*00e8*/ 	.dword	_ZN40_INTERNAL_01d640a1_4_k_cu_ccb5577b_434826thrust24THRUST_300001_SM_1000_NS8cuda_cub3parE
	.align		8
        /*00f0*/ 	.dword	_ZN40_INTERNAL_01d640a1_4_k_cu_ccb5577b_434826thrust24THRUST_300001_SM_1000_NS8cuda_cub10par_nosyncE
	.align		8
        /*00f8*/ 	.dword	_ZN40_INTERNAL_01d640a1_4_k_cu_ccb5577b_434826thrust24THRUST_300001_SM_1000_NS6system6detail10sequential3seqE
	.align		8
        /*0100*/ 	.dword	_ZN40_INTERNAL_01d640a1_4_k_cu_ccb5577b_434826thrust24THRUST_300001_SM_1000_NS12placeholders2_1E
	.align		8
        /*0108*/ 	.dword	_ZN40_INTERNAL_01d640a1_4_k_cu_ccb5577b_434826thrust24THRUST_300001_SM_1000_NS12placeholders2_2E
	.align		8
        /*0110*/ 	.dword	_ZN40_INTERNAL_01d640a1_4_k_cu_ccb5577b_434826thrust24THRUST_300001_SM_1000_NS12placeholders2_3E
	.align		8
        /*0118*/ 	.dword	_ZN40_INTERNAL_01d640a1_4_k_cu_ccb5577b_434826thrust24THRUST_300001_SM_1000_NS12placeholders2_4E
	.align		8
        /*0120*/ 	.dword	_ZN40_INTERNAL_01d640a1_4_k_cu_ccb5577b_434826thrust24THRUST_300001_SM_1000_NS12placeholders2_5E
	.align		8
        /*0128*/ 	.dword	_ZN40_INTERNAL_01d640a1_4_k_cu_ccb5577b_434826thrust24THRUST_300001_SM_1000_NS12placeholders2_6E
	.align		8
        /*0130*/ 	.dword	_ZN40_INTERNAL_01d640a1_4_k_cu_ccb5577b_434826thrust24THRUST_300001_SM_1000_NS12placeholders2_7E
	.align		8
        /*0138*/ 	.dword	_ZN40_INTERNAL_01d640a1_4_k_cu_ccb5577b_434826thrust24THRUST_300001_SM_1000_NS12placeholders2_8E
	.align		8
        /*0140*/ 	.dword	_ZN40_INTERNAL_01d640a1_4_k_cu_ccb5577b_434826thrust24THRUST_300001_SM_1000_NS12placeholders2_9E
	.align		8
        /*0148*/ 	.dword	_ZN40_INTERNAL_01d640a1_4_k_cu_ccb5577b_434826thrust24THRUST_300001_SM_1000_NS12placeholders3_10E
	.align		8
        /*0150*/ 	.dword	_ZN40_INTERNAL_01d640a1_4_k_cu_ccb5577b_434826thrust24THRUST_300001_SM_1000_NS3seqE


//--------------------- .text._ZN3cub18CUB_300001_SM_10006detail11EmptyKernelIvEEvv --------------------------
	.section	.text._ZN3cub18CUB_300001_SM_10006detail11EmptyKernelIvEEvv,"ax",@progbits
	.align	128
        .global         _ZN3cub18CUB_300001_SM_10006detail11EmptyKernelIvEEvv
        .type           _ZN3cub18CUB_300001_SM_10006detail11EmptyKernelIvEEvv,@function
        .size           _ZN3cub18CUB_300001_SM_10006detail11EmptyKernelIvEEvv,(.L_x_1 - _ZN3cub18CUB_300001_SM_10006detail11EmptyKernelIvEEvv)
        .other          _ZN3cub18CUB_300001_SM_10006detail11EmptyKernelIvEEvv,@"STO_CUDA_ENTRY STV_DEFAULT"
_ZN3cub18CUB_300001_SM_10006detail11EmptyKernelIvEEvv:
.text._ZN3cub18CUB_300001_SM_10006detail11EmptyKernelIvEEvv:
[----:B------:R-:W-:Y:S01]  /*0000*/  LDC R1, c[0x0][0x37c] ;  /* 0x0000df00ff017b82 */ /* 0x000fe20000000800 */
[----:B------:R-:W-:Y:S05]  /*0010*/  EXIT ;  /* 0x000000000000794d */ /* 0x000fea0003800000 */
.L_x_0:
[----:B------:R-:W-:-:S00]  /*0020*/  BRA `(.L_x_0) ;  /* 0xfffffffc00fc7947 */ /* 0x000fc0000383ffff */
[----:B------:R-:W-:-:S00]  /*0030*/  NOP ;  /* 0x0000000000007918 */ /* 0x000fc00000000000 */
        /* <DEDUP_REMOVED lines=12> */
.L_x_1:


//--------------------- .nv.shared.reserved.0     --------------------------
	.section	.nv.shared.reserved.0,"aw",@nobits
	.weak		__nv_reservedSMEM_offset_0_alias
	.size		__nv_reservedSMEM_offset_0_alias, 0, 64
	.other		__nv_reservedSMEM_offset_0_alias,@"STO_CUDA_RESERVED_SHARED STV_DEFAULT"
__nv_reservedSMEM_offset_0_alias:
	.zero		0
	.zero		64


//--------------------- .nv.global                --------------------------
	.section	.nv.global,"aw",@nobits
.nv.global:
	.type		_ZN40_INTERNAL_01d640a1_4_k_cu_ccb5577b_434826thrust24THRUST_300001_SM_1000_NS3seqE,@object
	.size		_ZN40_INTERNAL_01d640a1_4_k_cu_ccb5577b_434826thrust24THRUST_300001_SM_1000_NS3seqE,(_ZN40_INTERNAL_01d640a1_4_k_cu_ccb5577b_434824cuda3std3__48in_placeE - _ZN40_INTERNAL_01d640a1_4_k_cu_ccb5577b_434826thrust24THRUST_300001_SM_1000_NS3seqE)
_ZN40_INTERNAL_01d640a1_4_k_cu_ccb5577b_434826thrust24THRUST_300001_SM_1000_NS3seqE:
	.zero		1
	.type		_ZN40_INTERNAL_01d640a1_4_k_cu_ccb5577b_434824cuda3std3__48in_placeE,@object
	.size		_ZN40_INTERNAL_01d640a1_4_k_cu_ccb5577b_434824cuda3std3__48in_placeE,(_ZN40_INTERNAL_01d640a1_4_k_cu_ccb5577b_434824cuda3std6ranges3__45__cpo4sizeE - _ZN40_INTERNAL_01d640a1_4_k_cu_ccb5577b_434824cuda3std3__48in_placeE)
_ZN40_INTERNAL_01d640a1_4_k_cu_ccb5577b_434824cuda3std3__48in_placeE:
	.zero		1
	.type		_ZN40_INTERNAL_01d640a1_4_k_cu_ccb5577b_434824cuda3std6ranges3__45__cpo4sizeE,@object
	.size		_ZN40_INTERNAL_01d640a1_4_k_cu_ccb5577b_434824cuda3std6ranges3__45__cpo4sizeE,(_ZN40_INTERNAL_01d640a1_4_k_cu_ccb5577b_434826thrust24THRUST_300001_SM_1000_NS12placeholders2_3E - _ZN40_INTERNAL_01d640a1_4_k_cu_ccb5577b_434824cuda3std6ranges3__45__cpo4sizeE)
_ZN40_INTERNAL_01d640a1_4_k_cu_ccb5577b_434824cuda3std6ranges3__45__cpo4sizeE:
	.zero		1
	.type		_ZN40_INTERNAL_01d640a1_4_k_cu_ccb5577b_434826thrust24THRUST_300001_SM_1000_NS12placeholders2_3E,@object
	.size		_ZN40_INTERNAL_01d640a1_4_k_cu_ccb5577b_434826thrust24THRUST_300001_SM_1000_NS12placeholders2_3E,(_ZN40_INTERNAL_01d640a1_4_k_cu_ccb5577b_434824cuda3std3__45__cpo6cbeginE - _ZN40_INTERNAL_01d640a1_4_k_cu_ccb5577b_434826thrust24THRUST_300001_SM_1000_NS12placeholders2_3E)
_ZN40_INTERNAL_01d640a1_4_k_cu_ccb5577b_434826thrust24THRUST_300001_SM_1000_NS12placeholders2_3E:
	.zero		1
	.type		_ZN40_INTERNAL_01d640a1_4_k_cu_ccb5577b_434824cuda3std3__45__cpo6cbeginE,@object
	.size		_ZN40_INTERNAL_01d640a1_4_k_cu_ccb5577b_434824cuda3std3__45__cpo6cbeginE,(_ZN40_INTERNAL_01d640a1_4_k_cu_ccb5577b_434824cuda3std6ranges3__45__cpo6cbeginE - _ZN40_INTERNAL_01d640a1_4_k_cu_ccb5577b_434824cuda3std3__45__cpo6cbeginE)
_ZN40_INTERNAL_01d640a1_4_k_cu_ccb5577b_434824cuda3std3__45__cpo6cbeginE:
	.zero		1
	.type		_ZN40_INTERNAL_01d640a1_4_k_cu_ccb5577b_434824cuda3std6ranges3__45__cpo6cbeginE,@object
	.size		_ZN40_INTERNAL_01d640a1_4_k_cu_ccb5577b_434824cuda3std6ranges3__45__cpo6cbeginE,(_ZN40_INTERNAL_01d640a1_4_k_cu_ccb5577b_434826thrust24THRUST_300001_SM_1000_NS12placeholders2_7E - _ZN40_INTERNAL_01d640a1_4_k_cu_ccb5577b_434824cuda3std6ranges3__45__cpo6cbeginE)
_ZN40_INTERNAL_01d640a1_4_k_cu_ccb5577b_434824cuda3std6ranges3__45__cpo6cbeginE:
	.zero		1
	.type		_ZN40_INTERNAL_01d640a1_4_k_cu_ccb5577b_434826thrust24THRUST_300001_SM_1000_NS12placeholders2_7E,@object
	.size		_ZN40_INTERNAL_01d640a1_4_k_cu_ccb5577b_434826thrust24THRUST_300001_SM_1000_NS12placeholders2_7E,(_ZN40_INTERNAL_01d640a1_4_k_cu_ccb5577b_434824cuda3std3__45__cpo7crbeginE - _ZN40_INTERNAL_01d640a1_4_k_cu_ccb5577b_434826thrust24THRUST_300001_SM_1000_NS12placeholders2_7E)
_ZN40_INTERNAL_01d640a1_4_k_cu_ccb5577b_434826thrust24THRUST_300001_SM_1000_NS12placeholders2_7E:
	.zero		1
	.type		_ZN40_INTERNAL_01d640a1_4_k_cu_ccb5577b_434824cuda3std3__45__cpo7crbeginE,@object
	.size		_ZN40_INTERNAL_01d640a1_4_k_cu_ccb5577b_434824cuda3std3__45__cpo7crbeginE,(_ZN40_INTERNAL_01d640a1_4_k_cu_ccb5577b_434824cuda3std6ranges3__45__cpo4nextE - _ZN40_INTERNAL_01d640a1_4_k_cu_ccb5577b_434824cuda3std3__45__cpo7crbeginE)
_ZN40_INTERNAL_01d640a1_4_k_cu_ccb5577b_434824cuda3std3__45__cpo7crbeginE:
	.zero		1
	.type		_ZN40_INTERNAL_01d640a1_4_k_cu_ccb5577b_434824cuda3std6ranges3__45__cpo4nextE,@object
	.size		_ZN40_INTERNAL_01d640a1_4_k_cu_ccb5577b_434824cuda3std6ranges3__45__cpo4nextE,(_ZN40_INTERNAL_01d640a1_4_k_cu_ccb5577b_434824cuda3std6ranges3__45__cpo4swapE - _ZN40_INTERNAL_01d640a1_4_k_cu_ccb5577b_434824cuda3std6ranges3__45__cpo4nextE)
_ZN40_INTERNAL_01d640a1_4_k_cu_ccb5577b_434824cuda3std6ranges3__45__cpo4nextE:
	.zero		1
	.type		_ZN40_INTERNAL_01d640a1_4_k_cu_ccb5577b_434824cuda3std6ranges3__45__cpo4swapE,@object
	.size		_ZN40_INTERNAL_01d640a1_4_k_cu_ccb5577b_434824cuda3std6ranges3__45__cpo4swapE,(_ZN40_INTERNAL_01d640a1_4_k_cu_ccb5577b_434826thrust24THRUST_300001_SM_1000_NS8cuda_cub10par_nosyncE - _ZN40_INTERNAL_01d640a1_4_k_cu_ccb5577b_434824cuda3std6ranges3__45__cpo4swapE)
_ZN40_INTERNAL_01d640a1_4_k_cu_ccb5577b_434824cuda3std6ranges3__45__cpo4swapE:
	.zero		1
	.type		_ZN40_INTERNAL_01d640a1_4_k_cu_ccb5577b_434826thrust24THRUST_300001_SM_1000_NS8cuda_cub10par_nosyncE,@object
	.size		_ZN40_INTERNAL_01d640a1_4_k_cu_ccb5577b_434826thrust24THRUST_300001_SM_1000_NS8cuda_cub10par_nosyncE,(_ZN40_INTERNAL_01d640a1_4_k_cu_ccb5577b_434826thrust24THRUST_300001_SM_1000_NS12placeholders2_9E - _ZN40_INTERNAL_01d640a1_4_k_cu_ccb5577b_434826thrust24THRUST_300001_SM_1000_NS8cuda_cub10par_nosyncE)
_ZN40_INTERNAL_01d640a1_4_k_cu_ccb5577b_434826thrust24THRUST_300001_SM_1000_NS8cuda_cub10par_nosyncE:
	.zero		1
	.type		_ZN40_INTERNAL_01d640a1_4_k_cu_ccb5577b_434826thrust24THRUST_300001_SM_1000_NS12placeholders2_9E,@object
	.size		_ZN40_INTERNAL_01d640a1_4_k_cu_ccb5577b_434826thrust24THRUST_300001_SM_1000_NS12placeholders2_9E,(_ZN40_INTERNAL_01d640a1_4_k_cu_ccb5577b_434824cuda3std3__442_GLOBAL__N__01d640a1_4_k_cu_ccb5577b_434826ignoreE - _ZN40_INTERNAL_01d640a1_4_k_cu_ccb5577b_434826thrust24THRUST_300001_SM_1000_NS12placeholders2_9E)
_ZN40_INTERNAL_01d640a1_4_k_cu_ccb5577b_434826thrust24THRUST_300001_SM_1000_NS12placeholders2_9E:
	.zero		1
	.type		_ZN40_INTERNAL_01d640a1_4_k_cu_ccb5577b_434824cuda3std3__442_GLOBAL__N__01d640a1_4_k_cu_ccb5577b_434826ignoreE,@object
	.size		_ZN40_INTERNAL_01d640a1_4_k_cu_ccb5577b_434824cuda3std3__442_GLOBAL__N__01d640a1_4_k_cu_ccb5577b_434826ignoreE,(_ZN40_INTERNAL_01d640a1_4_k_cu_ccb5577b_434824cuda3std6ranges3__45__cpo4dataE - _ZN40_INTERNAL_01d640a1_4_k_cu_ccb5577b_434824cuda3std3__442_GLOBAL__N__01d640a1_4_k_cu_ccb5577b_434826ignoreE)
_ZN40_INTERNAL_01d640a1_4_k_cu_ccb5577b_434824cuda3std3__442_GLOBAL__N__01d640a1_4_k_cu_ccb5577b_434826ignoreE:
	.zero		1
	.type		_ZN40_INTERNAL_01d640a1_4_k_cu_ccb5577b_434824cuda3std6ranges3__45__cpo4dataE,@object
	.size		_ZN40_INTERNAL_01d640a1_4_k_cu_ccb5577b_434824cuda3std6ranges3__45__cpo4dataE,(_ZN40_INTERNAL_01d640a1_4_k_cu_ccb5577b_434826thrust24THRUST_300001_SM_1000_NS12placeholders2_1E - _ZN40_INTERNAL_01d640a1_4_k_cu_ccb5577b_434824cuda3std6ranges3__45__cpo4dataE)
_ZN40_INTERNAL_01d640a1_4_k_cu_ccb5577b_434824cuda3std6ranges3__45__cpo4dataE:
	.zero		1
	.type		_ZN40_INTERNAL_01d640a1_4_k_cu_ccb5577b_434826thrust24THRUST_300001_SM_1000_NS12placeholders2_1E,@object
	.size		_ZN40_INTERNAL_01d640a1_4_k_cu_ccb5577b_434826thrust24THRUST_300001_SM_1000_NS12placeholders2_1E,(_ZN40_INTERNAL_01d640a1_4_k_cu_ccb5577b_434824cuda3std3__45__cpo5beginE - _ZN40_INTERNAL_01d640a1_4_k_cu_ccb5577b_434826thrust24THRUST_300001_SM_1000_NS12placeholders2_1E)
_ZN40_INTERNAL_01d640a1_4_k_cu_ccb5577b_434826thrust24THRUST_300001_SM_1000_NS12placeholders2_1E:
	.zero		1
	.type		_ZN40_INTERNAL_01d640a1_4_k_cu_ccb5577b_434824cuda3std3__45__cpo5beginE,@object
	.size		_ZN40_INTERNAL_01d640a1_4_k_cu_ccb5577b_434824cuda3std3__45__cpo5beginE,(_ZN40_INTERNAL_01d640a1_4_k_cu_ccb5577b_434824cuda3std6ranges3__45__cpo5beginE - _ZN40_INTERNAL_01d640a1_4_k_cu_ccb5577b_434824cuda3std3__45__cpo5beginE)
_ZN40_INTERNAL_01d640a1_4_k_cu_ccb5577b_434824cuda3std3__45__cpo5beginE:
	.zero		1
	.type		_ZN40_INTERNAL_01d640a1_4_k_cu_ccb5577b_434824cuda3std6ranges3__45__cpo5beginE,@object
	.size		_ZN40_INTERNAL_01d640a1_4_k_cu_ccb5577b_434824cuda3std6ranges3__45__cpo5beginE,(_ZN40_INTERNAL_01d640a1_4_k_cu_ccb5577b_434826thrust24THRUST_300001_SM_1000_NS12placeholders2_5E - _ZN40_INTERNAL_01d640a1_4_k_cu_ccb5577b_434824cuda3std6ranges3__45__cpo5beginE)
_ZN40_INTERNAL_01d640a1_4_k_cu_ccb5577b_434824cuda3std6ranges3__45__cpo5beginE:
	.zero		1
	.type		_ZN40_INTERNAL_01d640a1_4_k_cu_ccb5577b_434826thrust24THRUST_300001_SM_1000_NS12placeholders2_5E,@object
	.size		_ZN40_INTERNAL_01d640a1_4_k_cu_ccb5577b_434826thrust24THRUST_300001_SM_1000_NS12placeholders2_5E,(_ZN40_INTERNAL_01d640a1_4_k_cu_ccb5577b_434824cuda3std3__45__cpo6rbeginE - _ZN40_INTERNAL_01d640a1_4_k_cu_ccb5577b_434826thrust24THRUST_300001_SM_1000_NS12placeholders2_5E)
_ZN40_INTERNAL_01d640a1_4_k_cu_ccb5577b_434826thrust24THRUST_300001_SM_1000_NS12placeholders2_5E:
	.zero		1
	.type		_ZN40_INTERNAL_01d640a1_4_k_cu_ccb5577b_434824cuda3std3__45__cpo6rbeginE,@object
	.size		_ZN40_INTERNAL_01d640a1_4_k_cu_ccb5577b_434824cuda3std3__45__cpo6rbeginE,(_ZN40_INTERNAL_01d640a1_4_k_cu_ccb5577b_434824cuda3std6ranges3__45__cpo7advanceE - _ZN40_INTERNAL_01d640a1_4_k_cu_ccb5577b_434824cuda3std3__45__cpo6rbeginE)
_ZN40_INTERNAL_01d640a1_4_k_cu_ccb5577b_434824cuda3std3__45__cpo6rbeginE:
	.zero		1
	.type		_ZN40_INTERNAL_01d640a1_4_k_cu_ccb5577b_434824cuda3std6ranges3__45__cpo7advanceE,@object
	.size		_ZN40_INTERNAL_01d640a1_4_k_cu_ccb5577b_434824cuda3std6ranges3__45__cpo7advanceE,(_ZN40_INTERNAL_01d640a1_4_k_cu_ccb5577b_434824cuda3std3__47nulloptE - _ZN40_INTERNAL_01d640a1_4_k_cu_ccb5577b_434824cuda3std6ranges3__45__cpo7advanceE)
_ZN40_INTERNAL_01d640a1_4_k_cu_ccb5577b_434824cuda3std6ranges3__45__cpo7advanceE:
	.zero		1
	.type		_ZN40_INTERNAL_01d640a1_4_k_cu_ccb5577b_434824cuda3std3__47nulloptE,@object
	.size		_ZN40_INTERNAL_01d640a1_4_k_cu_ccb5577b_434824cuda3std3__47nulloptE,(_ZN40_INTERNAL_01d640a1_4_k_cu_ccb5577b_434824cuda3std6ranges3__45__cpo8distanceE - _ZN40_INTERNAL_01d640a1_4_k_cu_ccb5577b_434824cuda3std3__47nulloptE)
_ZN40_INTERNAL_01d640a1_4_k_cu_ccb5577b_434824cuda3std3__47nulloptE:
	.zero		1
	.type		_ZN40_INTERNAL_01d640a1_4_k_cu_ccb5577b_434824cuda3std6ranges3__45__cpo8distanceE,@object
	.size		_ZN40_INTERNAL_01d640a1_4_k_cu_ccb5577b_434824cuda3std6ranges3__45__cpo8distanceE,(_ZN40_INTERNAL_01d640a1_4_k_cu_ccb5577b_434826thrust24THRUST_300001_SM_1000_NS12placeholders3_10E - _ZN40_INTERNAL_01d640a1_4_k_cu_ccb5577b_434824cuda3std6ranges3__45__cpo8distanceE)
_ZN40_INTERNAL_01d640a1_4_k_cu_ccb5577b_434824cuda3std6ranges3__45__cpo8distanceE:
	.zero		1
	.type		_ZN40_INTERNAL_01d640a1_4_k_cu_ccb5577b_434826thrust24THRUST_300001_SM_1000_NS12placeholders3_10E,@object
	.size		_ZN40_INTERNAL_01d640a1_4_k_cu_ccb5577b_434826thrust24THRUST_300001_SM_1000_NS12placeholders3_10E,(_ZN40_INTERNAL_01d640a1_4_k_cu_ccb5577b_434824cuda3std3__419piecewise_constructE - _ZN40_INTERNAL_01d640a1_4_k_cu_ccb5577b_434826thrust24THRUST_300001_SM_1000_NS12placeholders3_10E)
_ZN40_INTERNAL_01d640a1_4_k_cu_ccb5577b_434826thrust24THRUST_300001_SM_1000_NS12placeholders3_10E:
	.zero		1
	.type		_ZN40_INTERNAL_01d640a1_4_k_cu_ccb5577b_434824cuda3std3__419piecewise_constructE,@object
	.size		_ZN40_INTERNAL_01d640a1_4_k_cu_ccb5577b_434824cuda3std3__419piecewise_constructE,(_ZN40_INTERNAL_01d640a1_4_k_cu_ccb5577b_434824cuda3std6ranges3__45__cpo5cdataE - _ZN40_INTERNAL_01d640a1_4_k_cu_ccb5577b_434824cuda3std3__419piecewise_constructE)
_ZN40_INTERNAL_01d640a1_4_k_cu_ccb5577b_434824cuda3std3__419piecewise_constructE:
	.zero		1
	.type		_ZN40_INTERNAL_01d640a1_4_k_cu_ccb5577b_434824cuda3std6ranges3__45__cpo5cdataE,@object
	.size		_ZN40_INTERNAL_01d640a1_4_k_cu_ccb5577b_434824cuda3std6ranges3__45__cpo5cdataE,(_ZN40_INTERNAL_01d640a1_4_k_cu_ccb5577b_434826thrust24THRUST_300001_SM_1000_NS12placeholders2_2E - _ZN40_INTERNAL_01d640a1_4_k_cu_ccb5577b_434824cuda3std6ranges3__45__cpo5cdataE)
_ZN40_INTERNAL_01d640a1_4_k_cu_ccb5577b_434824cuda3std6ranges3__45__cpo5cdataE:
	.zero		1
	.type		_ZN40_INTERNAL_01d640a1_4_k_cu_ccb5577b_434826thrust24THRUST_300001_SM_1000_NS12placeholders2_2E,@object
	.size		_ZN40_INTERNAL_01d640a1_4_k_cu_ccb5577b_434826thrust24THRUST_300001_SM_1000_NS12placeholders2_2E,(_ZN40_INTERNAL_01d640a1_4_k_cu_ccb5577b_434824cuda3std3__45__cpo3endE - _ZN40_INTERNAL_01d640a1_4_k_cu_ccb5577b_434826thrust24THRUST_300001_SM_1000_NS12placeholders2_2E)
_ZN40_INTERNAL_01d640a1_4_k_cu_ccb5577b_434826thrust24THRUST_300001_SM_1000_NS12placeholders2_2E:
	.zero		1
	.type		_ZN40_INTERNAL_01d640a1_4_k_cu_ccb5577b_434824cuda3std3__45__cpo3endE,@object
	.size		_ZN40_INTERNAL_01d640a1_4_k_cu_ccb5577b_434824cuda3std3__45__cpo3endE,(_ZN40_INTERNAL_01d640a1_4_k_cu_ccb5577b_434824cuda3std6ranges3__45__cpo3endE - _ZN40_INTERNAL_01d640a1_4_k_cu_ccb5577b_434824cuda3std3__45__cpo3endE)
_ZN40_INTERNAL_01d640a1_4_k_cu_ccb5577b_434824cuda3std3__45__cpo3endE:
	.zero		1
	.type		_ZN40_INTERNAL_01d640a1_4_k_cu_ccb5577b_434824cuda3std6ranges3__45__cpo3endE,@object
	.size		_ZN40_INTERNAL_01d640a1_4_k_cu_ccb5577b_434824cuda3std6ranges3__45__cpo3endE,(_ZN40_INTERNAL_01d640a1_4_k_cu_ccb5577b_434826thrust24THRUST_300001_SM_1000_NS12placeholders2_6E - _ZN40_INTERNAL_01d640a1_4_k_cu_ccb5577b_434824cuda3std6ranges3__45__cpo3endE)
_ZN40_INTERNAL_01d640a1_4_k_cu_ccb5577b_434824cuda3std6ranges3__45__cpo3endE:
	.zero		1
	.type		_ZN40_INTERNAL_01d640a1_4_k_cu_ccb5577b_434826thrust24THRUST_300001_SM_1000_NS12placeholders2_6E,@object
	.size		_ZN40_INTERNAL_01d640a1_4_k_cu_ccb5577b_434826thrust24THRUST_300001_SM_1000_NS12placeholders2_6E,(_ZN40_INTERNAL_01d640a1_4_k_cu_ccb5577b_434824cuda3std3__45__cpo4rendE - _ZN40_INTERNAL_01d640a1_4_k_cu_ccb5577b_434826thrust24THRUST_300001_SM_1000_NS12placeholders2_6E)
_ZN40_INTERNAL_01d640a1_4_k_cu_ccb5577b_434826thrust24THRUST_300001_SM_1000_NS12placeholders2_6E:
	.zero		1
	.type		_ZN40_INTERNAL_01d640a1_4_k_cu_ccb5577b_434824cuda3std3__45__cpo4rendE,@object
	.size		_ZN40_INTERNAL_01d640a1_4_k_cu_ccb5577b_434824cuda3std3__45__cpo4rendE,(_ZN40_INTERNAL_01d640a1_4_k_cu_ccb5577b_434824cuda3std6ranges3__45__cpo9iter_swapE - _ZN40_INTERNAL_01d640a1_4_k_cu_ccb5577b_434824cuda3std3__45__cpo4rendE)
_ZN40_INTERNAL_01d640a1_4_k_cu_ccb5577b_434824cuda3std3__45__cpo4rendE:
	.zero		1
	.type		_ZN40_INTERNAL_01d640a1_4_k_cu_ccb5577b_434824cuda3std6ranges3__45__cpo9iter_swapE,@object
	.size		_ZN40_INTERNAL_01d640a1_4_k_cu_ccb5577b_434824cuda3std6ranges3__45__cpo9iter_swapE,(_ZN40_INTERNAL_01d640a1_4_k_cu_ccb5577b_434824cuda3std3__48unexpectE - _ZN40_INTERNAL_01d640a1_4_k_cu_ccb5577b_434824cuda3std6ranges3__45__cpo9iter_swapE)
_ZN40_INTERNAL_01d640a1_4_k_cu_ccb5577b_434824cuda3std6ranges3__45__cpo9iter_swapE:
	.zero		1
	.type		_ZN40_INTERNAL_01d640a1_4_k_cu_ccb5577b_434824cuda3std3__48unexpectE,@object
	.size		_ZN40_INTERNAL_01d640a1_4_k_cu_ccb5577b_434824cuda3std3__48unexpectE,(_ZN40_INTERNAL_01d640a1_4_k_cu_ccb5577b_434826thrust24THRUST_300001_SM_1000_NS8cuda_cub3parE - _ZN40_INTERNAL_01d640a1_4_k_cu_ccb5577b_434824cuda3std3__48unexpectE)
_ZN40_INTERNAL_01d640a1_4_k_cu_ccb5577b_434824cuda3std3__48unexpectE:
	.zero		1
	.type		_ZN40_INTERNAL_01d640a1_4_k_cu_ccb5577b_434826thrust24THRUST_300001_SM_1000_NS8cuda_cub3parE,@object
	.size		_ZN40_INTERNAL_01d640a1_4_k_cu_ccb5577b_434826thrust24THRUST_300001_SM_1000_NS8cuda_cub3parE,(_ZN40_INTERNAL_01d640a1_4_k_cu_ccb5577b_434826thrust24THRUST_300001_SM_1000_NS12placeholders2_4E - _ZN40_INTERNAL_01d640a1_4_k_cu_ccb5577b_434826thrust24THRUST_300001_SM_1000_NS8cuda_cub3parE)
_ZN40_INTERNAL_01d640a1_4_k_cu_ccb5577b_434826thrust24THRUST_300001_SM_1000_NS8cuda_cub3parE:
	.zero		1
	.type		_ZN40_INTERNAL_01d640a1_4_k_cu_ccb5577b_434826thrust24THRUST_300001_SM_1000_NS12placeholders2_4E,@object
	.size		_ZN40_INTERNAL_01d640a1_4_k_cu_ccb5577b_434826thrust24THRUST_300001_SM_1000_NS12placeholders2_4E,(_ZN40_INTERNAL_01d640a1_4_k_cu_ccb5577b_434824cuda3std3__45__cpo4cendE - _ZN40_INTERNAL_01d640a1_4_k_cu_ccb5577b_434826thrust24THRUST_300001_SM_1000_NS12placeholders2_4E)
_ZN40_INTERNAL_01d640a1_4_k_cu_ccb5577b_434826thrust24THRUST_300001_SM_1000_NS12placeholders2_4E:
	.zero		1
	.type		_ZN40_INTERNAL_01d640a1_4_k_cu_ccb5577b_434824cuda3std3__45__cpo4cendE,@object
	.size		_ZN40_INTERNAL_01d640a1_4_k_cu_ccb5577b_434824cuda3std3__45__cpo4cendE,(_ZN40_INTERNAL_01d640a1_4_k_cu_ccb5577b_434824cuda3std6ranges3__45__cpo4cendE - _ZN40_INTERNAL_01d640a1_4_k_cu_ccb5577b_434824cuda3std3__45__cpo4cendE)
_ZN40_INTERNAL_01d640a1_4_k_cu_ccb5577b_434824cuda3std3__45__cpo4cendE:
	.zero		1
	.type		_ZN40_INTERNAL_01d640a1_4_k_cu_ccb5577b_434824cuda3std6ranges3__45__cpo4cendE,@object
	.size		_ZN40_INTERNAL_01d640a1_4_k_cu_ccb5577b_434824cuda3std6ranges3__45__cpo4cendE,(_ZN40_INTERNAL_01d640a1_4_k_cu_ccb5577b_434824cuda3std3__420unreachable_sentinelE - _ZN40_INTERNAL_01d640a1_4_k_cu_ccb5577b_434824cuda3std6ranges3__45__cpo4cendE)
_ZN40_INTERNAL_01d640a1_4_k_cu_ccb5577b_434824cuda3std6ranges3__45__cpo4cendE:
	.zero		1
	.type		_ZN40_INTERNAL_01d640a1_4_k_cu_ccb5577b_434824cuda3std3__420unreachable_sentinelE,@object
	.size		_ZN40_INTERNAL_01d640a1_4_k_cu_ccb5577b_434824cuda3std3__420unreachable_sentinelE,(_ZN40_INTERNAL_01d640a1_4_k_cu_ccb5577b_434824cuda3std6ranges3__45__cpo5ssizeE - _ZN40_INTERNAL_01d640a1_4_k_cu_ccb5577b_434824cuda3std3__420unreachable_sentinelE)
_ZN40_INTERNAL_01d640a1_4_k_cu_ccb5577b_434824cuda3std3__420unreachable_sentinelE:
	.zero		1
	.type		_ZN40_INTERNAL_01d640a1_4_k_cu_ccb5577b_434824cuda3std6ranges3__45__cpo5ssizeE,@object
	.size		_ZN40_INTERNAL_01d640a1_4_k_cu_ccb5577b_434824cuda3std6ranges3__45__cpo5ssizeE,(_ZN40_INTERNAL_01d640a1_4_k_cu_ccb5577b_434826thrust24THRUST_300001_SM_1000_NS12placeholders2_8E - _ZN40_INTERNAL_01d640a1_4_k_cu_ccb5577b_434824cuda3std6ranges3__45__cpo5ssizeE)
_ZN40_INTERNAL_01d640a1_4_k_cu_ccb5577b_434824cuda3std6ranges3__45__cpo5ssizeE:
	.zero		1
	.type		_ZN40_INTERNAL_01d640a1_4_k_cu_ccb5577b_434826thrust24THRUST_300001_SM_1000_NS12placeholders2_8E,@object
	.size		_ZN40_INTERNAL_01d640a1_4_k_cu_ccb5577b_434826thrust24THRUST_300001_SM_1000_NS12placeholders2_8E,(_ZN40_INTERNAL_01d640a1_4_k_cu_ccb5577b_434824cuda3std3__45__cpo5crendE - _ZN40_INTERNAL_01d640a1_4_k_cu_ccb5577b_434826thrust24THRUST_300001_SM_1000_NS12placeholders2_8E)
_ZN40_INTERNAL_01d640a1_4_k_cu_ccb5577b_434826thrust24THRUST_300001_SM_1000_NS12placeholders2_8E:
	.zero		1
	.type		_ZN40_INTERNAL_01d640a1_4_k_cu_ccb5577b_434824cuda3std3__45__cpo5crendE,@object
	.size		_ZN40_INTERNAL_01d640a1_4_k_cu_ccb5577b_434824cuda3std3__45__cpo5crendE,(_ZN40_INTERNAL_01d640a1_4_k_cu_ccb5577b_434824cuda3std6ranges3__45__cpo4prevE - _ZN40_INTERNAL_01d640a1_4_k_cu_ccb5577b_434824cuda3std3__45__cpo5crendE)
_ZN40_INTERNAL_01d640a1_4_k_cu_ccb5577b_434824cuda3std3__45__cpo5crendE:
	.zero		1
	.type		_ZN40_INTERNAL_01d640a1_4_k_cu_ccb5577b_434824cuda3std6ranges3__45__cpo4prevE,@object
	.size		_ZN40_INTERNAL_01d640a1_4_k_cu_ccb5577b_434824cuda3std6ranges3__45__cpo4prevE,(_ZN40_INTERNAL_01d640a1_4_k_cu_ccb5577b_434824cuda3std6ranges3__45__cpo9iter_moveE - _ZN40_INTERNAL_01d640a1_4_k_cu_ccb5577b_434824cuda3std6ranges3__45__cpo4prevE)
_ZN40_INTERNAL_01d640a1_4_k_cu_ccb5577b_434824cuda3std6ranges3__45__cpo4prevE:
	.zero		1
	.type		_ZN40_INTERNAL_01d640a1_4_k_cu_ccb5577b_434824cuda3std6ranges3__45__cpo9iter_moveE,@object
	.size		_ZN40_INTERNAL_01d640a1_4_k_cu_ccb5577b_434824cuda3std6ranges3__45__cpo9iter_moveE,(_ZN40_INTERNAL_01d640a1_4_k_cu_ccb5577b_434826thrust24THRUST_300001_SM_1000_NS6system6detail10sequential3seqE - _ZN40_INTERNAL_01d640a1_4_k_cu_ccb5577b_434824cuda3std6ranges3__45__cpo9iter_moveE)
_ZN40_INTERNAL_01d640a1_4_k_cu_ccb5577b_434824cuda3std6ranges3__45__cpo9iter_moveE:
	.zero		1
	.type		_ZN40_INTERNAL_01d640a1_4_k_cu_ccb5577b_434826thrust24THRUST_300001_SM_1000_NS6system6detail10sequential3seqE,@object
	.size		_ZN40_INTERNAL_01d640a1_4_k_cu_ccb5577b_434826thrust24THRUST_300001_SM_1000_NS6system6detail10sequential3seqE,(.L_31 - _ZN40_INTERNAL_01d640a1_4_k_cu_ccb5577b_434826thrust24THRUST_300001_SM_1000_NS6system6detail10sequential3seqE)
_ZN40_INTERNAL_01d640a1_4_k_cu_ccb5577b_434826thrust24THRUST_300001_SM_1000_NS6system6detail10sequential3seqE:
	.zero		1
.L_31:


//--------------------- .nv.constant0._ZN3cub18CUB_300001_SM_10006detail11EmptyKernelIvEEvv --------------------------
	.section	.nv.constant0._ZN3cub18CUB_300001_SM_10006detail11EmptyKernelIvEEvv,"a",@progbits
	.sectionflags	@""
	.align	4
.nv.constant0._ZN3cub18CUB_300001_SM_10006detail11EmptyKernelIvEEvv:
	.zero		896


//--------------------- SYMBOLS --------------------------

	.type		.nv.reservedSmem.offset0,@object
	.size		.nv.reservedSmem.offset0,0x4
